	.headerflags	@"EF_CUDA_TEXMODE_UNIFIED EF_CUDA_64BIT_ADDRESS EF_CUDA_ACCELERATORS EF_CUDA_SM90 EF_CUDA_VIRTUAL_SM(EF_CUDA_SM90)"
	.elftype	@"ET_EXEC"


//--------------------- .nv.info                  --------------------------
	.section	.nv.info,"",@"SHT_CUDA_INFO"
	.align	4


	//----- nvinfo : EIATTR_REGCOUNT
	.align		4
        /*0000*/ 	.byte	0x04, 0x2f
        /*0002*/ 	.short	(.L_1 - .L_0)
	.align		4
.L_0:
        /*0004*/ 	.word	index@(triton_poi_fused__unsafe_index_add_mul_sub_18)
        /*0008*/ 	.word	0x00000012


	//----- nvinfo : EIATTR_MIN_STACK_SIZE
	.align		4
.L_1:
        /*000c*/ 	.byte	0x04, 0x12
        /*000e*/ 	.short	(.L_3 - .L_2)
	.align		4
.L_2:
        /*0010*/ 	.word	index@(triton_poi_fused__unsafe_index_add_mul_sub_18)
        /*0014*/ 	.word	0x00000000


	//----- nvinfo : EIATTR_FRAME_SIZE
	.align		4
.L_3:
        /*0018*/ 	.byte	0x04, 0x11
        /*001a*/ 	.short	(.L_5 - .L_4)
	.align		4
.L_4:
        /*001c*/ 	.word	index@(triton_poi_fused__unsafe_index_add_mul_sub_18)
        /*0020*/ 	.word	0x00000000


	//----- nvinfo : EIATTR_MIN_STACK_SIZE
	.align		4
.L_5:
        /*0024*/ 	.byte	0x04, 0x12
        /*0026*/ 	.short	(.L_7 - .L_6)
	.align		4
.L_6:
        /*0028*/ 	.word	index@(triton_poi_fused__unsafe_index_add_mul_sub_18)
        /*002c*/ 	.word	0x00000000
.L_7:


//--------------------- .nv.info.triton_poi_fused__unsafe_index_add_mul_sub_18 --------------------------
	.section	.nv.info.triton_poi_fused__unsafe_index_add_mul_sub_18,"",@"SHT_CUDA_INFO"
	.sectionflags	@""
	.align	4


	//----- nvinfo : EIATTR_CUDA_API_VERSION
	.align		4
        /*0000*/ 	.byte	0x04, 0x37
        /*0002*/ 	.short	(.L_9 - .L_8)
.L_8:
        /*0004*/ 	.word	0x0000007c


	//----- nvinfo : EIATTR_KPARAM_INFO
	.align		4
.L_9:
        /*0008*/ 	.byte	0x04, 0x17
        /*000a*/ 	.short	(.L_11 - .L_10)
.L_10:
        /*000c*/ 	.word	0x00000000
        /*0010*/ 	.short	0x0006
        /*0012*/ 	.short	0x0030
        /*0014*/ 	.byte	0x00, 0xf0, 0x11, 0x00


	//----- nvinfo : EIATTR_KPARAM_INFO
	.align		4
.L_11:
        /*0018*/ 	.byte	0x04, 0x17
        /*001a*/ 	.short	(.L_13 - .L_12)
.L_12:
        /*001c*/ 	.word	0x00000000
        /*0020*/ 	.short	0x0005
        /*0022*/ 	.short	0x0028
        /*0024*/ 	.byte	0x00, 0xf4, 0x21, 0x00


	//----- nvinfo : EIATTR_KPARAM_INFO
	.align		4
.L_13:
        /*0028*/ 	.byte	0x04, 0x17
        /*002a*/ 	.short	(.L_15 - .L_14)
.L_14:
        /*002c*/ 	.word	0x00000000
        /*0030*/ 	.short	0x0004
        /*0032*/ 	.short	0x0020
        /*0034*/ 	.byte	0x00, 0xf4, 0x21, 0x00


	//----- nvinfo : EIATTR_KPARAM_INFO
	.align		4
.L_15:
        /*0038*/ 	.byte	0x04, 0x17
        /*003a*/ 	.short	(.L_17 - .L_16)
.L_16:
        /*003c*/ 	.word	0x00000000
        /*0040*/ 	.short	0x0003
        /*0042*/ 	.short	0x0018
        /*0044*/ 	.byte	0x00, 0xf4, 0x21, 0x00


	//----- nvinfo : EIATTR_KPARAM_INFO
	.align		4
.L_17:
        /*0048*/ 	.byte	0x04, 0x17
        /*004a*/ 	.short	(.L_19 - .L_18)
.L_18:
        /*004c*/ 	.word	0x00000000
        /*0050*/ 	.short	0x0002
        /*0052*/ 	.short	0x0010
        /*0054*/ 	.byte	0x00, 0xf4, 0x21, 0x00


	//----- nvinfo : EIATTR_KPARAM_INFO
	.align		4
.L_19:
        /*0058*/ 	.byte	0x04, 0x17
        /*005a*/ 	.short	(.L_21 - .L_20)
.L_20:
        /*005c*/ 	.word	0x00000000
        /*0060*/ 	.short	0x0001
        /*0062*/ 	.short	0x0008
        /*0064*/ 	.byte	0x00, 0xf4, 0x21, 0x00


	//----- nvinfo : EIATTR_KPARAM_INFO
	.align		4
.L_21:
        /*0068*/ 	.byte	0x04, 0x17
        /*006a*/ 	.short	(.L_23 - .L_22)
.L_22:
        /*006c*/ 	.word	0x00000000
        /*0070*/ 	.short	0x0000
        /*0072*/ 	.short	0x0000
        /*0074*/ 	.byte	0x00, 0xf4, 0x21, 0x00


	//----- nvinfo : EIATTR_SPARSE_MMA_MASK
	.align		4
.L_23:
        /*0078*/ 	.byte	0x03, 0x50
        /*007a*/ 	.short	0x0000


	//----- nvinfo : EIATTR_MAXREG_COUNT
	.align		4
        /*007c*/ 	.byte	0x03, 0x1b
        /*007e*/ 	.short	0x00ff


	//----- nvinfo : EIATTR_EXIT_INSTR_OFFSETS
	.align		4
        /*0080*/ 	.byte	0x04, 0x1c
        /*0082*/ 	.short	(.L_25 - .L_24)


	//   ....[0]....
.L_24:
        /*0084*/ 	.word	0x000001b0


	//   ....[1]....
        /*0088*/ 	.word	0x000001d0


	//----- nvinfo : EIATTR_REQNTID
	.align		4
.L_25:
        /*008c*/ 	.byte	0x04, 0x10
        /*008e*/ 	.short	(.L_27 - .L_26)
.L_26:
        /*0090*/ 	.word	0x00000080
        /*0094*/ 	.word	0x00000001
        /*0098*/ 	.word	0x00000001


	//----- nvinfo : EIATTR_CBANK_PARAM_SIZE
	.align		4
.L_27:
        /*009c*/ 	.byte	0x03, 0x19
        /*009e*/ 	.short	0x0034


	//----- nvinfo : EIATTR_PARAM_CBANK
	.align		4
        /*00a0*/ 	.byte	0x04, 0x0a
        /*00a2*/ 	.short	(.L_29 - .L_28)
	.align		4
.L_28:
        /*00a4*/ 	.word	index@(.nv.constant0.triton_poi_fused__unsafe_index_add_mul_sub_18)
        /*00a8*/ 	.short	0x0210
        /*00aa*/ 	.short	0x0034


	//----- nvinfo : EIATTR_SW_WAR
	.align		4
.L_29:
        /*00ac*/ 	.byte	0x04, 0x36
        /*00ae*/ 	.short	(.L_31 - .L_30)
.L_30:
        /*00b0*/ 	.word	0x00000008
.L_31:


//--------------------- .nv.callgraph             --------------------------
	.section	.nv.callgraph,"",@"SHT_CUDA_CALLGRAPH"
	.align	4
	.sectionentsize	8
	.align		4
        /*0000*/ 	.word	0x00000000
	.align		4
        /*0004*/ 	.word	0xffffffff
	.align		4
        /*0008*/ 	.word	0x00000000
	.align		4
        /*000c*/ 	.word	0xfffffffe
	.align		4
        /*0010*/ 	.word	0x00000000
	.align		4
        /*0014*/ 	.word	0xfffffffd
	.align		4
        /*0018*/ 	.word	0x00000000
	.align		4
        /*001c*/ 	.word	0xfffffffc


//--------------------- .text.triton_poi_fused__unsafe_index_add_mul_sub_18 --------------------------
	.section	.text.triton_poi_fused__unsafe_index_add_mul_sub_18,"ax",@progbits
	.align	128
        .global         triton_poi_fused__unsafe_index_add_mul_sub_18
        .type           triton_poi_fused__unsafe_index_add_mul_sub_18,@function
        .size           triton_poi_fused__unsafe_index_add_mul_sub_18,(.L_x_1 - triton_poi_fused__unsafe_index_add_mul_sub_18)
        .other          triton_poi_fused__unsafe_index_add_mul_sub_18,@"STO_CUDA_ENTRY STV_DEFAULT"
triton_poi_fused__unsafe_index_add_mul_sub_18:
.text.triton_poi_fused__unsafe_index_add_mul_sub_18:
[----:B------:R-:W0:Y:S02]  /*0000*/  LDC R1, c[0x0][0x28] ;  /* 0x00000a00ff017b82 */ /* 0x000e240000000800 */
[----:B------:R-:W1:Y:S01]  /*0010*/  S2R R0, SR_TID.X ;  /* 0x0000000000007919 */ /* 0x000e620000002100 */
[----:B------:R-:W2:Y:S01]  /*0020*/  LDC.64 R2, c[0x0][0x220] ;  /* 0x00008800ff027b82 */ /* 0x000ea20000000a00 */
[----:B------:R-:W-:Y:S01]  /*0030*/  MOV R11, RZ ;  /* 0x000000ff000b7202 */ /* 0x000fe20000000f00 */
[----:B------:R-:W-:Y:S01]  /*0040*/  ULDC.64 UR4, c[0x0][0x208] ;  /* 0x0000820000047ab9 */ /* 0x000fe20000000a00 */
[----:B------:R-:W3:Y:S01]  /*0050*/  S2R R5, SR_CTAID.X ;  /* 0x0000000000057919 */ /* 0x000ee20000002500 */
[----:B------:R-:W-:Y:S01]  /*0060*/  CS2R R12, SRZ ;  /* 0x00000000000c7805 */ /* 0x000fe2000001ff00 */
[----:B-1----:R-:W-:-:S05]  /*0070*/  IMAD.SHL.U32 R0, R0, 0x2, RZ ;  /* 0x0000000200007824 */ /* 0x002fca00078e00ff */
[----:B------:R-:W-:-:S05]  /*0080*/  LOP3.LUT R0, R0, 0xfe, RZ, 0xc0, !PT ;  /* 0x000000fe00007812 */ /* 0x000fca00078ec0ff */
[----:B---3--:R-:W-:Y:S01]  /*0090*/  IMAD R9, R5, 0x100, R0 ;  /* 0x0000010005097824 */ /* 0x008fe200078e0200 */
[----:B------:R-:W-:-:S04]  /*00a0*/  SHF.R.S32.HI R0, RZ, 0x17, R5 ;  /* 0x00000017ff007819 */ /* 0x000fc80000011405 */
[----:B------:R-:W-:Y:S02]  /*00b0*/  ISETP.GE.AND P0, PT, R9, 0x200, PT ;  /* 0x000002000900780c */ /* 0x000fe40003f06270 */
[----:B------:R-:W-:-:S04]  /*00c0*/  SGXT R0, R0, 0x1 ;  /* 0x000000010000781a */ /* 0x000fc80000000200 */
[----:B------:R-:W-:-:S04]  /*00d0*/  LEA.HI R0, R0, R9, RZ, 0x2 ;  /* 0x0000000900007211 */ /* 0x000fc800078f10ff */
[----:B------:R-:W-:Y:S01]  /*00e0*/  SHF.R.S32.HI R7, RZ, 0x2, R0 ;  /* 0x00000002ff077819 */ /* 0x000fe20000011400 */
[----:B------:R-:W-:Y:S02]  /*00f0*/  HFMA2.MMA R0, -RZ, RZ, 0, 0 ;  /* 0x00000000ff007435 */ /* 0x000fe400000001ff */
[----:B------:R-:W1:Y:S02]  /*0100*/  @!P0 LDC.64 R4, c[0x0][0x230] ;  /* 0x00008c00ff048b82 */ /* 0x000e640000000a00 */
[----:B--2---:R-:W-:-:S05]  /*0110*/  IMAD.WIDE R2, R7, 0x4, R2 ;  /* 0x0000000407027825 */ /* 0x004fca00078e0202 */
[----:B------:R-:W2:Y:S01]  /*0120*/  @!P0 LDG.E.EL R11, desc[UR4][R2.64] ;  /* 0x00000004020b8981 */ /* 0x000ea2000c2e1900 */
[----:B------:R-:W3:Y:S03]  /*0130*/  LDC.64 R6, c[0x0][0x238] ;  /* 0x00008e00ff067b82 */ /* 0x000ee60000000a00 */
[----:B------:R-:W4:Y:S04]  /*0140*/  @!P0 LDG.E.EL R0, desc[UR4][R2.64] ;  /* 0x0000000402008981 */ /* 0x000f28000c2e1900 */
[----:B-1----:R-:W5:Y:S01]  /*0150*/  @!P0 LDG.E.EL.64 R12, desc[UR4][R4.64] ;  /* 0x00000004040c8981 */ /* 0x002f62000c2e1b00 */
[----:B---3--:R-:W-:-:S04]  /*0160*/  IMAD.WIDE R6, R9, 0x4, R6 ;  /* 0x0000000409067825 */ /* 0x008fc800078e0206 */
[----:B--2---:R-:W-:Y:S01]  /*0170*/  FADD R8, R11, -R11 ;  /* 0x8000000b0b087221 */ /* 0x004fe20000000000 */
[----:B----4-:R-:W-:-:S04]  /*0180*/  FADD R15, R0, -R0 ;  /* 0x80000000000f7221 */ /* 0x010fc80000000000 */
[----:B-----5:R-:W-:Y:S01]  /*0190*/  FFMA R13, R15, R13, R0 ;  /* 0x0000000d0f0d7223 */ /* 0x020fe20000000000 */
[----:B------:R-:W-:Y:S01]  /*01a0*/  FFMA R12, R8, R12, R11 ;  /* 0x0000000c080c7223 */ /* 0x000fe2000000000b */
[----:B------:R-:W-:Y:S06]  /*01b0*/  @P0 EXIT ;  /* 0x000000000000094d */ /* 0x000fec0003800000 */
[----:B------:R-:W-:Y:S01]  /*01c0*/  STG.E.64 desc[UR4][R6.64], R12 ;  /* 0x0000000c06007986 */ /* 0x000fe2000c101b04 */
[----:B------:R-:W-:Y:S05]  /*01d0*/  EXIT ;  /* 0x000000000000794d */ /* 0x000fea0003800000 */
.L_x_0:
[----:B------:R-:W-:-:S00]  /*01e0*/  BRA `(.L_x_0) ;  /* 0xfffffffc00fc7947 */ /* 0x000fc0000383ffff */
[----:B------:R-:W-:-:S00]  /*01f0*/  NOP ;  /* 0x0000000000007918 */ /* 0x000fc00000000000 */
        /* <DEDUP_REMOVED lines=8> */
.L_x_1:


//--------------------- .nv.constant0.triton_poi_fused__unsafe_index_add_mul_sub_18 --------------------------
	.section	.nv.constant0.triton_poi_fused__unsafe_index_add_mul_sub_18,"a",@progbits
	.sectionflags	@""
	.align	4
.nv.constant0.triton_poi_fused__unsafe_index_add_mul_sub_18:
	.zero		580
